//
// Generated by NVIDIA NVVM Compiler
//
// Compiler Build ID: CL-36424714
// Cuda compilation tools, release 13.0, V13.0.88
// Based on NVVM 20.0.0
//

.version 9.0
.target sm_100
.address_size 64

	// .globl	_Z9vectorAddPKfS0_Pfi

.visible .entry _Z9vectorAddPKfS0_Pfi(
	.param .u64 .ptr .align 1 _Z9vectorAddPKfS0_Pfi_param_0,
	.param .u64 .ptr .align 1 _Z9vectorAddPKfS0_Pfi_param_1,
	.param .u64 .ptr .align 1 _Z9vectorAddPKfS0_Pfi_param_2,
	.param .u32 _Z9vectorAddPKfS0_Pfi_param_3
)
{
	.reg .pred 	%p<2>;
	.reg .b32 	%r<6>;
	.reg .b32 	%f<4>;
	.reg .b64 	%rd<11>;

	ld.param.u64 	%rd1, [_Z9vectorAddPKfS0_Pfi_param_0];
	ld.param.u64 	%rd2, [_Z9vectorAddPKfS0_Pfi_param_1];
	ld.param.u64 	%rd3, [_Z9vectorAddPKfS0_Pfi_param_2];
	ld.param.u32 	%r2, [_Z9vectorAddPKfS0_Pfi_param_3];
	mov.u32 	%r3, %ctaid.x;
	mov.u32 	%r4, %ntid.x;
	mov.u32 	%r5, %tid.x;
	mad.lo.s32 	%r1, %r3, %r4, %r5;
	setp.ge.s32 	%p1, %r1, %r2;
	@%p1 bra 	$L__BB0_2;
	cvta.to.global.u64 	%rd4, %rd1;
	cvta.to.global.u64 	%rd5, %rd2;
	cvta.to.global.u64 	%rd6, %rd3;
	mul.wide.s32 	%rd7, %r1, 4;
	add.s64 	%rd8, %rd4, %rd7;
	ld.global.f32 	%f1, [%rd8];
	add.s64 	%rd9, %rd5, %rd7;
	ld.global.f32 	%f2, [%rd9];
	add.f32 	%f3, %f1, %f2;
	add.s64 	%rd10, %rd6, %rd7;
	st.global.f32 	[%rd10], %f3;
$L__BB0_2:
	ret;

}
	// .globl	_Z11gemm_kernelPfS_S_iiiff
.visible .entry _Z11gemm_kernelPfS_S_iiiff(
	.param .u64 .ptr .align 1 _Z11gemm_kernelPfS_S_iiiff_param_0,
	.param .u64 .ptr .align 1 _Z11gemm_kernelPfS_S_iiiff_param_1,
	.param .u64 .ptr .align 1 _Z11gemm_kernelPfS_S_iiiff_param_2,
	.param .u32 _Z11gemm_kernelPfS_S_iiiff_param_3,
	.param .u32 _Z11gemm_kernelPfS_S_iiiff_param_4,
	.param .u32 _Z11gemm_kernelPfS_S_iiiff_param_5,
	.param .f32 _Z11gemm_kernelPfS_S_iiiff_param_6,
	.param .f32 _Z11gemm_kernelPfS_S_iiiff_param_7
)
{
	.reg .pred 	%p<13>;
	.reg .b32 	%r<41>;
	.reg .b32 	%f<73>;
	.reg .b64 	%rd<53>;

	ld.param.u64 	%rd7, [_Z11gemm_kernelPfS_S_iiiff_param_0];
	ld.param.u64 	%rd8, [_Z11gemm_kernelPfS_S_iiiff_param_1];
	ld.param.u64 	%rd6, [_Z11gemm_kernelPfS_S_iiiff_param_2];
	ld.param.u32 	%r20, [_Z11gemm_kernelPfS_S_iiiff_param_3];
	ld.param.u32 	%r18, [_Z11gemm_kernelPfS_S_iiiff_param_4];
	ld.param.u32 	%r19, [_Z11gemm_kernelPfS_S_iiiff_param_5];
	ld.param.f32 	%f13, [_Z11gemm_kernelPfS_S_iiiff_param_6];
	ld.param.f32 	%f14, [_Z11gemm_kernelPfS_S_iiiff_param_7];
	cvta.to.global.u64 	%rd1, %rd8;
	cvta.to.global.u64 	%rd2, %rd7;
	mov.u32 	%r21, %ctaid.y;
	mov.u32 	%r22, %ntid.y;
	mov.u32 	%r23, %tid.y;
	mad.lo.s32 	%r1, %r21, %r22, %r23;
	mov.u32 	%r24, %ctaid.x;
	mov.u32 	%r25, %ntid.x;
	mov.u32 	%r26, %tid.x;
	mad.lo.s32 	%r2, %r24, %r25, %r26;
	setp.ge.s32 	%p1, %r1, %r20;
	setp.ge.s32 	%p2, %r2, %r18;
	or.pred  	%p3, %p1, %p2;
	@%p3 bra 	$L__BB1_14;
	setp.lt.s32 	%p4, %r19, 1;
	mov.f32 	%f72, 0f00000000;
	@%p4 bra 	$L__BB1_13;
	mul.lo.s32 	%r3, %r19, %r1;
	and.b32  	%r4, %r19, 7;
	setp.lt.u32 	%p5, %r19, 8;
	mov.f32 	%f72, 0f00000000;
	mov.b32 	%r39, 0;
	@%p5 bra 	$L__BB1_5;
	and.b32  	%r39, %r19, 2147483640;
	neg.s32 	%r37, %r39;
	shl.b32 	%r7, %r18, 3;
	mul.wide.u32 	%rd9, %r3, 4;
	add.s64 	%rd10, %rd9, %rd2;
	add.s64 	%rd52, %rd10, 16;
	mov.f32 	%f72, 0f00000000;
	mul.wide.s32 	%rd13, %r18, 4;
	mov.u32 	%r36, %r2;
$L__BB1_4:
	.pragma "nounroll";
	ld.global.f32 	%f19, [%rd52+-16];
	mul.wide.s32 	%rd11, %r36, 4;
	add.s64 	%rd12, %rd1, %rd11;
	ld.global.f32 	%f20, [%rd12];
	fma.rn.f32 	%f21, %f19, %f20, %f72;
	ld.global.f32 	%f22, [%rd52+-12];
	add.s64 	%rd14, %rd12, %rd13;
	ld.global.f32 	%f23, [%rd14];
	fma.rn.f32 	%f24, %f22, %f23, %f21;
	ld.global.f32 	%f25, [%rd52+-8];
	add.s64 	%rd15, %rd14, %rd13;
	ld.global.f32 	%f26, [%rd15];
	fma.rn.f32 	%f27, %f25, %f26, %f24;
	ld.global.f32 	%f28, [%rd52+-4];
	add.s64 	%rd16, %rd15, %rd13;
	ld.global.f32 	%f29, [%rd16];
	fma.rn.f32 	%f30, %f28, %f29, %f27;
	ld.global.f32 	%f31, [%rd52];
	add.s64 	%rd17, %rd16, %rd13;
	ld.global.f32 	%f32, [%rd17];
	fma.rn.f32 	%f33, %f31, %f32, %f30;
	ld.global.f32 	%f34, [%rd52+4];
	add.s64 	%rd18, %rd17, %rd13;
	ld.global.f32 	%f35, [%rd18];
	fma.rn.f32 	%f36, %f34, %f35, %f33;
	ld.global.f32 	%f37, [%rd52+8];
	add.s64 	%rd19, %rd18, %rd13;
	ld.global.f32 	%f38, [%rd19];
	fma.rn.f32 	%f39, %f37, %f38, %f36;
	ld.global.f32 	%f40, [%rd52+12];
	add.s64 	%rd20, %rd19, %rd13;
	ld.global.f32 	%f41, [%rd20];
	fma.rn.f32 	%f72, %f40, %f41, %f39;
	add.s32 	%r37, %r37, 8;
	add.s32 	%r36, %r36, %r7;
	add.s64 	%rd52, %rd52, 32;
	setp.ne.s32 	%p6, %r37, 0;
	@%p6 bra 	$L__BB1_4;
$L__BB1_5:
	setp.eq.s32 	%p7, %r4, 0;
	@%p7 bra 	$L__BB1_13;
	and.b32  	%r13, %r19, 3;
	setp.lt.u32 	%p8, %r4, 4;
	@%p8 bra 	$L__BB1_8;
	add.s32 	%r28, %r39, %r3;
	mul.wide.u32 	%rd21, %r28, 4;
	add.s64 	%rd22, %rd2, %rd21;
	ld.global.f32 	%f43, [%rd22];
	mad.lo.s32 	%r29, %r39, %r18, %r2;
	mul.wide.s32 	%rd23, %r29, 4;
	add.s64 	%rd24, %rd1, %rd23;
	ld.global.f32 	%f44, [%rd24];
	fma.rn.f32 	%f45, %f43, %f44, %f72;
	cvt.u64.u32 	%rd25, %r3;
	cvt.u64.u32 	%rd26, %r39;
	add.s64 	%rd27, %rd26, %rd25;
	shl.b64 	%rd28, %rd27, 2;
	add.s64 	%rd29, %rd2, %rd28;
	ld.global.f32 	%f46, [%rd29+4];
	mul.wide.s32 	%rd30, %r18, 4;
	add.s64 	%rd31, %rd24, %rd30;
	ld.global.f32 	%f47, [%rd31];
	fma.rn.f32 	%f48, %f46, %f47, %f45;
	ld.global.f32 	%f49, [%rd29+8];
	add.s64 	%rd32, %rd31, %rd30;
	ld.global.f32 	%f50, [%rd32];
	fma.rn.f32 	%f51, %f49, %f50, %f48;
	ld.global.f32 	%f52, [%rd29+12];
	add.s64 	%rd33, %rd32, %rd30;
	ld.global.f32 	%f53, [%rd33];
	fma.rn.f32 	%f72, %f52, %f53, %f51;
	add.s32 	%r39, %r39, 4;
$L__BB1_8:
	setp.eq.s32 	%p9, %r13, 0;
	@%p9 bra 	$L__BB1_13;
	setp.eq.s32 	%p10, %r13, 1;
	@%p10 bra 	$L__BB1_11;
	add.s32 	%r30, %r39, %r3;
	mul.wide.u32 	%rd34, %r30, 4;
	add.s64 	%rd35, %rd2, %rd34;
	ld.global.f32 	%f55, [%rd35];
	mad.lo.s32 	%r31, %r39, %r18, %r2;
	mul.wide.s32 	%rd36, %r31, 4;
	add.s64 	%rd37, %rd1, %rd36;
	ld.global.f32 	%f56, [%rd37];
	fma.rn.f32 	%f57, %f55, %f56, %f72;
	cvt.u64.u32 	%rd38, %r3;
	cvt.u64.u32 	%rd39, %r39;
	add.s64 	%rd40, %rd39, %rd38;
	shl.b64 	%rd41, %rd40, 2;
	add.s64 	%rd42, %rd2, %rd41;
	ld.global.f32 	%f58, [%rd42+4];
	mul.wide.s32 	%rd43, %r18, 4;
	add.s64 	%rd44, %rd37, %rd43;
	ld.global.f32 	%f59, [%rd44];
	fma.rn.f32 	%f72, %f58, %f59, %f57;
	add.s32 	%r39, %r39, 2;
$L__BB1_11:
	and.b32  	%r32, %r19, 1;
	setp.eq.b32 	%p11, %r32, 1;
	not.pred 	%p12, %p11;
	@%p12 bra 	$L__BB1_13;
	add.s32 	%r33, %r39, %r3;
	mul.wide.u32 	%rd45, %r33, 4;
	add.s64 	%rd46, %rd2, %rd45;
	ld.global.f32 	%f60, [%rd46];
	mad.lo.s32 	%r34, %r39, %r18, %r2;
	mul.wide.s32 	%rd47, %r34, 4;
	add.s64 	%rd48, %rd1, %rd47;
	ld.global.f32 	%f61, [%rd48];
	fma.rn.f32 	%f72, %f60, %f61, %f72;
$L__BB1_13:
	mad.lo.s32 	%r35, %r18, %r1, %r2;
	cvta.to.global.u64 	%rd49, %rd6;
	mul.wide.s32 	%rd50, %r35, 4;
	add.s64 	%rd51, %rd49, %rd50;
	ld.global.f32 	%f62, [%rd51];
	mul.f32 	%f63, %f14, %f62;
	fma.rn.f32 	%f64, %f13, %f72, %f63;
	st.global.f32 	[%rd51], %f64;
$L__BB1_14:
	ret;

}


// ===== COMPILED SASS (sm_100) =====

	.target	sm_100

	.elftype	@"ET_EXEC"


//--------------------- .note.nv.tkinfo           --------------------------
	.section	.note.nv.tkinfo,"",@"SHT_NOTE"
	.sectionflags	@"SHF_NOTE_NV_TKINFO"
	.tkinfo
        /*0018*/ 	.word	0x00000002
        /*0030*/ 	.string	""
        /*0030*/ 	.string	"ptxas"
        /*0030*/ 	.string	"Cuda compilation tools, release 13.0, V13.0.88"
        /*0030*/ 	.string	"Build cuda_13.0.r13.0/compiler.36424714_0"
        /*0030*/ 	.string	"-arch sm_100 -m 64 "



//--------------------- .note.nv.cuinfo           --------------------------
	.section	.note.nv.cuinfo,"",@"SHT_NOTE"
	.sectionflags	@"SHF_NOTE_NV_CUINFO"
        /*0018*/ 	.short	0x0002
        /*001a*/ 	.short	0x0064
        /*001c*/ 	.short	0x0082
	.zero		2


//--------------------- .nv.info                  --------------------------
	.section	.nv.info,"",@"SHT_CUDA_INFO"
	.align	4


	//----- nvinfo : EIATTR_REGCOUNT
	.align		4
        /*0000*/ 	.byte	0x04, 0x2f
        /*0002*/ 	.short	(.L_1 - .L_0)
	.align		4
.L_0:
        /*0004*/ 	.word	index@(_Z9vectorAddPKfS0_Pfi)
        /*0008*/ 	.word	0x0000000c


	//----- nvinfo : EIATTR_FRAME_SIZE
	.align		4
.L_1:
        /*000c*/ 	.byte	0x04, 0x11
        /*000e*/ 	.short	(.L_3 - .L_2)
	.align		4
.L_2:
        /*0010*/ 	.word	index@(_Z9vectorAddPKfS0_Pfi)
        /*0014*/ 	.word	0x00000000


	//----- nvinfo : EIATTR_REGCOUNT
	.align		4
.L_3:
        /*0018*/ 	.byte	0x04, 0x2f
        /*001a*/ 	.short	(.L_5 - .L_4)
	.align		4
.L_4:
        /*001c*/ 	.word	index@(_Z11gemm_kernelPfS_S_iiiff)
        /*0020*/ 	.word	0x00000020


	//----- nvinfo : EIATTR_FRAME_SIZE
	.align		4
.L_5:
        /*0024*/ 	.byte	0x04, 0x11
        /*0026*/ 	.short	(.L_7 - .L_6)
	.align		4
.L_6:
        /*0028*/ 	.word	index@(_Z11gemm_kernelPfS_S_iiiff)
        /*002c*/ 	.word	0x00000000


	//----- nvinfo : EIATTR_MIN_STACK_SIZE
	.align		4
.L_7:
        /*0030*/ 	.byte	0x04, 0x12
        /*0032*/ 	.short	(.L_9 - .L_8)
	.align		4
.L_8:
        /*0034*/ 	.word	index@(_Z11gemm_kernelPfS_S_iiiff)
        /*0038*/ 	.word	0x00000000


	//----- nvinfo : EIATTR_MIN_STACK_SIZE
	.align		4
.L_9:
        /*003c*/ 	.byte	0x04, 0x12
        /*003e*/ 	.short	(.L_11 - .L_10)
	.align		4
.L_10:
        /*0040*/ 	.word	index@(_Z9vectorAddPKfS0_Pfi)
        /*0044*/ 	.word	0x00000000
.L_11:


//--------------------- .nv.compat                --------------------------
	.section	.nv.compat,"",@"SHT_CUDA_COMPAT_INFO"
	.align	4
        /*0000*/ 	.byte	0x02, 0x09, 0x00, 0x00, 0x02, 0x02, 0x01, 0x00, 0x02, 0x05, 0x05, 0x00, 0x03, 0x07, 0x01, 0x01
        /*0010*/ 	.byte	0x02, 0x03, 0x00, 0x00, 0x02, 0x06, 0x01, 0x00, 0x04, 0x0b, 0x08, 0x00, 0x09, 0x00, 0x00, 0x00
        /*0020*/ 	.byte	0x00, 0x00, 0x00, 0x00


//--------------------- .nv.info._Z11gemm_kernelPfS_S_iiiff --------------------------
	.section	.nv.info._Z11gemm_kernelPfS_S_iiiff,"",@"SHT_CUDA_INFO"
	.sectionflags	@""
	.align	4


	//----- nvinfo : EIATTR_CUDA_API_VERSION
	.align		4
        /*0000*/ 	.byte	0x04, 0x37
        /*0002*/ 	.short	(.L_13 - .L_12)
.L_12:
        /*0004*/ 	.word	0x00000082


	//----- nvinfo : EIATTR_KPARAM_INFO
	.align		4
.L_13:
        /*0008*/ 	.byte	0x04, 0x17
        /*000a*/ 	.short	(.L_15 - .L_14)
.L_14:
        /*000c*/ 	.word	0x00000000
        /*0010*/ 	.short	0x0007
        /*0012*/ 	.short	0x0028
        /*0014*/ 	.byte	0x00, 0xf0, 0x11, 0x00


	//----- nvinfo : EIATTR_KPARAM_INFO
	.align		4
.L_15:
        /*0018*/ 	.byte	0x04, 0x17
        /*001a*/ 	.short	(.L_17 - .L_16)
.L_16:
        /*001c*/ 	.word	0x00000000
        /*0020*/ 	.short	0x0006
        /*0022*/ 	.short	0x0024
        /*0024*/ 	.byte	0x00, 0xf0, 0x11, 0x00


	//----- nvinfo : EIATTR_KPARAM_INFO
	.align		4
.L_17:
        /*0028*/ 	.byte	0x04, 0x17
        /*002a*/ 	.short	(.L_19 - .L_18)
.L_18:
        /*002c*/ 	.word	0x00000000
        /*0030*/ 	.short	0x0005
        /*0032*/ 	.short	0x0020
        /*0034*/ 	.byte	0x00, 0xf0, 0x11, 0x00


	//----- nvinfo : EIATTR_KPARAM_INFO
	.align		4
.L_19:
        /*0038*/ 	.byte	0x04, 0x17
        /*003a*/ 	.short	(.L_21 - .L_20)
.L_20:
        /*003c*/ 	.word	0x00000000
        /*0040*/ 	.short	0x0004
        /*0042*/ 	.short	0x001c
        /*0044*/ 	.byte	0x00, 0xf0, 0x11, 0x00


	//----- nvinfo : EIATTR_KPARAM_INFO
	.align		4
.L_21:
        /*0048*/ 	.byte	0x04, 0x17
        /*004a*/ 	.short	(.L_23 - .L_22)
.L_22:
        /*004c*/ 	.word	0x00000000
        /*0050*/ 	.short	0x0003
        /*0052*/ 	.short	0x0018
        /*0054*/ 	.byte	0x00, 0xf0, 0x11, 0x00


	//----- nvinfo : EIATTR_KPARAM_INFO
	.align		4
.L_23:
        /*0058*/ 	.byte	0x04, 0x17
        /*005a*/ 	.short	(.L_25 - .L_24)
.L_24:
        /*005c*/ 	.word	0x00000000
        /*0060*/ 	.short	0x0002
        /*0062*/ 	.short	0x0010
        /*0064*/ 	.byte	0x00, 0xf5, 0x21, 0x00


	//----- nvinfo : EIATTR_KPARAM_INFO
	.align		4
.L_25:
        /*0068*/ 	.byte	0x04, 0x17
        /*006a*/ 	.short	(.L_27 - .L_26)
.L_26:
        /*006c*/ 	.word	0x00000000
        /*0070*/ 	.short	0x0001
        /*0072*/ 	.short	0x0008
        /*0074*/ 	.byte	0x00, 0xf5, 0x21, 0x00


	//----- nvinfo : EIATTR_KPARAM_INFO
	.align		4
.L_27:
        /*0078*/ 	.byte	0x04, 0x17
        /*007a*/ 	.short	(.L_29 - .L_28)
.L_28:
        /*007c*/ 	.word	0x00000000
        /*0080*/ 	.short	0x0000
        /*0082*/ 	.short	0x0000
        /*0084*/ 	.byte	0x00, 0xf5, 0x21, 0x00


	//----- nvinfo : EIATTR_SPARSE_MMA_MASK
	.align		4
.L_29:
        /*0088*/ 	.byte	0x03, 0x50
        /*008a*/ 	.short	0x0000


	//----- nvinfo : EIATTR_MAXREG_COUNT
	.align		4
        /*008c*/ 	.byte	0x03, 0x1b
        /*008e*/ 	.short	0x00ff


	//----- nvinfo : EIATTR_MERCURY_ISA_VERSION
	.align		4
        /*0090*/ 	.byte	0x03, 0x5f
        /*0092*/ 	.short	0x0101


	//----- nvinfo : EIATTR_VRC_CTA_INIT_COUNT
	.align		4
        /*0094*/ 	.byte	0x02, 0x4a
	.zero		1
	.zero		1


	//----- nvinfo : EIATTR_EXIT_INSTR_OFFSETS
	.align		4
        /*0098*/ 	.byte	0x04, 0x1c
        /*009a*/ 	.short	(.L_31 - .L_30)


	//   ....[0]....
.L_30:
        /*009c*/ 	.word	0x000000c0


	//   ....[1]....
        /*00a0*/ 	.word	0x00000930


	//----- nvinfo : EIATTR_CBANK_PARAM_SIZE
	.align		4
.L_31:
        /*00a4*/ 	.byte	0x03, 0x19
        /*00a6*/ 	.short	0x002c


	//----- nvinfo : EIATTR_PARAM_CBANK
	.align		4
        /*00a8*/ 	.byte	0x04, 0x0a
        /*00aa*/ 	.short	(.L_33 - .L_32)
	.align		4
.L_32:
        /*00ac*/ 	.word	index@(.nv.constant0._Z11gemm_kernelPfS_S_iiiff)
        /*00b0*/ 	.short	0x0380
        /*00b2*/ 	.short	0x002c


	//----- nvinfo : EIATTR_SW_WAR
	.align		4
.L_33:
        /*00b4*/ 	.byte	0x04, 0x36
        /*00b6*/ 	.short	(.L_35 - .L_34)
.L_34:
        /*00b8*/ 	.word	0x00000008
.L_35:


//--------------------- .nv.info._Z9vectorAddPKfS0_Pfi --------------------------
	.section	.nv.info._Z9vectorAddPKfS0_Pfi,"",@"SHT_CUDA_INFO"
	.sectionflags	@""
	.align	4


	//----- nvinfo : EIATTR_CUDA_API_VERSION
	.align		4
        /*0000*/ 	.byte	0x04, 0x37
        /*0002*/ 	.short	(.L_37 - .L_36)
.L_36:
        /*0004*/ 	.word	0x00000082


	//----- nvinfo : EIATTR_KPARAM_INFO
	.align		4
.L_37:
        /*0008*/ 	.byte	0x04, 0x17
        /*000a*/ 	.short	(.L_39 - .L_38)
.L_38:
        /*000c*/ 	.word	0x00000000
        /*0010*/ 	.short	0x0003
        /*0012*/ 	.short	0x0018
        /*0014*/ 	.byte	0x00, 0xf0, 0x11, 0x00


	//----- nvinfo : EIATTR_KPARAM_INFO
	.align		4
.L_39:
        /*0018*/ 	.byte	0x04, 0x17
        /*001a*/ 	.short	(.L_41 - .L_40)
.L_40:
        /*001c*/ 	.word	0x00000000
        /*0020*/ 	.short	0x0002
        /*0022*/ 	.short	0x0010
        /*0024*/ 	.byte	0x00, 0xf5, 0x21, 0x00


	//----- nvinfo : EIATTR_KPARAM_INFO
	.align		4
.L_41:
        /*0028*/ 	.byte	0x04, 0x17
        /*002a*/ 	.short	(.L_43 - .L_42)
.L_42:
        /*002c*/ 	.word	0x00000000
        /*0030*/ 	.short	0x0001
        /*0032*/ 	.short	0x0008
        /*0034*/ 	.byte	0x00, 0xf5, 0x21, 0x00


	//----- nvinfo : EIATTR_KPARAM_INFO
	.align		4
.L_43:
        /*0038*/ 	.byte	0x04, 0x17
        /*003a*/ 	.short	(.L_45 - .L_44)
.L_44:
        /*003c*/ 	.word	0x00000000
        /*0040*/ 	.short	0x0000
        /*0042*/ 	.short	0x0000
        /*0044*/ 	.byte	0x00, 0xf5, 0x21, 0x00


	//----- nvinfo : EIATTR_SPARSE_MMA_MASK
	.align		4
.L_45:
        /*0048*/ 	.byte	0x03, 0x50
        /*004a*/ 	.short	0x0000


	//----- nvinfo : EIATTR_MAXREG_COUNT
	.align		4
        /*004c*/ 	.byte	0x03, 0x1b
        /*004e*/ 	.short	0x00ff


	//----- nvinfo : EIATTR_MERCURY_ISA_VERSION
	.align		4
        /*0050*/ 	.byte	0x03, 0x5f
        /*0052*/ 	.short	0x0101


	//----- nvinfo : EIATTR_VRC_CTA_INIT_COUNT
	.align		4
        /*0054*/ 	.byte	0x02, 0x4a
	.zero		1
	.zero		1


	//----- nvinfo : EIATTR_EXIT_INSTR_OFFSETS
	.align		4
        /*0058*/ 	.byte	0x04, 0x1c
        /*005a*/ 	.short	(.L_47 - .L_46)


	//   ....[0]....
.L_46:
        /*005c*/ 	.word	0x00000070


	//   ....[1]....
        /*0060*/ 	.word	0x00000130


	//----- nvinfo : EIATTR_CBANK_PARAM_SIZE
	.align		4
.L_47:
        /*0064*/ 	.byte	0x03, 0x19
        /*0066*/ 	.short	0x001c


	//----- nvinfo : EIATTR_PARAM_CBANK
	.align		4
        /*0068*/ 	.byte	0x04, 0x0a
        /*006a*/ 	.short	(.L_49 - .L_48)
	.align		4
.L_48:
        /*006c*/ 	.word	index@(.nv.constant0._Z9vectorAddPKfS0_Pfi)
        /*0070*/ 	.short	0x0380
        /*0072*/ 	.short	0x001c


	//----- nvinfo : EIATTR_SW_WAR
	.align		4
.L_49:
        /*0074*/ 	.byte	0x04, 0x36
        /*0076*/ 	.short	(.L_51 - .L_50)
.L_50:
        /*0078*/ 	.word	0x00000008
.L_51:


//--------------------- .nv.callgraph             --------------------------
	.section	.nv.callgraph,"",@"SHT_CUDA_CALLGRAPH"
	.align	4
	.sectionentsize	8
	.align		4
        /*0000*/ 	.word	0x00000000
	.align		4
        /*0004*/ 	.word	0xffffffff
	.align		4
        /*0008*/ 	.word	0x00000000
	.align		4
        /*000c*/ 	.word	0xfffffffe
	.align		4
        /*0010*/ 	.word	0x00000000
	.align		4
        /*0014*/ 	.word	0xfffffffd
	.align		4
        /*0018*/ 	.word	0x00000000
	.align		4
        /*001c*/ 	.word	0xfffffffc


//--------------------- .text._Z11gemm_kernelPfS_S_iiiff --------------------------
	.section	.text._Z11gemm_kernelPfS_S_iiiff,"ax",@progbits
	.align	128
        .global         _Z11gemm_kernelPfS_S_iiiff
        .type           _Z11gemm_kernelPfS_S_iiiff,@function
        .size           _Z11gemm_kernelPfS_S_iiiff,(.L_x_6 - _Z11gemm_kernelPfS_S_iiiff)
        .other          _Z11gemm_kernelPfS_S_iiiff,@"STO_CUDA_ENTRY STV_DEFAULT"
_Z11gemm_kernelPfS_S_iiiff:
.text._Z11gemm_kernelPfS_S_iiiff:
[----:B------:R-:W-:Y:S01]  /*0000*/  LDC R1, c[0x0][0x37c] ;  /* 0x0000df00ff017b82 */ /* 0x000fe20000000800 */
[----:B------:R-:W0:Y:S07]  /*0010*/  S2R R5, SR_TID.X ;  /* 0x0000000000057919 */ /* 0x000e2e0000002100 */
[----:B------:R-:W1:Y:S01]  /*0020*/  LDC R19, c[0x0][0x364] ;  /* 0x0000d900ff137b82 */ /* 0x000e620000000800 */
[----:B------:R-:W1:Y:S07]  /*0030*/  S2R R4, SR_TID.Y ;  /* 0x0000000000047919 */ /* 0x000e6e0000002200 */
[----:B------:R-:W0:Y:S08]  /*0040*/  S2UR UR5, SR_CTAID.X ;  /* 0x00000000000579c3 */ /* 0x000e300000002500 */
[----:B------:R-:W0:Y:S08]  /*0050*/  LDC R0, c[0x0][0x360] ;  /* 0x0000d800ff007b82 */ /* 0x000e300000000800 */
[----:B------:R-:W1:Y:S08]  /*0060*/  S2UR UR4, SR_CTAID.Y ;  /* 0x00000000000479c3 */ /* 0x000e700000002600 */
[----:B------:R-:W2:Y:S01]  /*0070*/  LDC.64 R2, c[0x0][0x398] ;  /* 0x0000e600ff027b82 */ /* 0x000ea20000000a00 */
[----:B0-----:R-:W-:-:S02]  /*0080*/  IMAD R0, R0, UR5, R5 ;  /* 0x0000000500007c24 */ /* 0x001fc4000f8e0205 */
[----:B-1----:R-:W-:-:S03]  /*0090*/  IMAD R19, R19, UR4, R4 ;  /* 0x0000000413137c24 */ /* 0x002fc6000f8e0204 */
[----:B--2---:R-:W-:-:S04]  /*00a0*/  ISETP.GE.AND P0, PT, R0, R3, PT ;  /* 0x000000030000720c */ /* 0x004fc80003f06270 */
[----:B------:R-:W-:-:S13]  /*00b0*/  ISETP.GE.OR P0, PT, R19, R2, P0 ;  /* 0x000000021300720c */ /* 0x000fda0000706670 */
[----:B------:R-:W-:Y:S05]  /*00c0*/  @P0 EXIT ;  /* 0x000000000000094d */ /* 0x000fea0003800000 */
[----:B------:R-:W0:Y:S01]  /*00d0*/  LDC R2, c[0x0][0x3a0] ;  /* 0x0000e800ff027b82 */ /* 0x000e220000000800 */
[----:B------:R-:W1:Y:S01]  /*00e0*/  LDCU.64 UR4, c[0x0][0x358] ;  /* 0x00006b00ff0477ac */ /* 0x000e620008000a00 */
[----:B------:R-:W-:Y:S01]  /*00f0*/  HFMA2 R24, -RZ, RZ, 0, 0 ;  /* 0x00000000ff187431 */ /* 0x000fe200000001ff */
[----:B0-----:R-:W-:-:S13]  /*0100*/  ISETP.GE.AND P0, PT, R2, 0x1, PT ;  /* 0x000000010200780c */ /* 0x001fda0003f06270 */
[----:B-1----:R-:W-:Y:S05]  /*0110*/  @!P0 BRA `(.L_x_0) ;  /* 0x0000000400e08947 */ /* 0x002fea0003800000 */
[C---:B------:R-:W-:Y:S01]  /*0120*/  ISETP.GE.U32.AND P1, PT, R2.reuse, 0x8, PT ;  /* 0x000000080200780c */ /* 0x040fe20003f26070 */
[----:B------:R-:W-:Y:S01]  /*0130*/  IMAD R20, R19, R2, RZ ;  /* 0x0000000213147224 */ /* 0x000fe200078e02ff */
[----:B------:R-:W-:Y:S02]  /*0140*/  LOP3.LUT R27, R2, 0x7, RZ, 0xc0, !PT ;  /* 0x00000007021b7812 */ /* 0x000fe400078ec0ff */
[----:B------:R-:W-:Y:S02]  /*0150*/  MOV R24, RZ ;  /* 0x000000ff00187202 */ /* 0x000fe40000000f00 */
[----:B------:R-:W-:Y:S02]  /*0160*/  ISETP.NE.AND P0, PT, R27, RZ, PT ;  /* 0x000000ff1b00720c */ /* 0x000fe40003f05270 */
[----:B------:R-:W-:-:S05]  /*0170*/  MOV R21, RZ ;  /* 0x000000ff00157202 */ /* 0x000fca0000000f00 */
[----:B------:R-:W-:Y:S06]  /*0180*/  @!P1 BRA `(.L_x_1) ;  /* 0x0000000000c49947 */ /* 0x000fec0003800000 */
[----:B------:R-:W0:Y:S01]  /*0190*/  LDC.64 R4, c[0x0][0x380] ;  /* 0x0000e000ff047b82 */ /* 0x000e220000000a00 */
[----:B------:R-:W-:Y:S02]  /*01a0*/  LOP3.LUT R21, R2, 0x7ffffff8, RZ, 0xc0, !PT ;  /* 0x7ffffff802157812 */ /* 0x000fe400078ec0ff */
[----:B------:R-:W-:Y:S02]  /*01b0*/  MOV R24, RZ ;  /* 0x000000ff00187202 */ /* 0x000fe40000000f00 */
[----:B------:R-:W-:Y:S02]  /*01c0*/  MOV R18, R0 ;  /* 0x0000000000127202 */ /* 0x000fe40000000f00 */
[----:B------:R-:W-:Y:S01]  /*01d0*/  IADD3 R22, PT, PT, -R21, RZ, RZ ;  /* 0x000000ff15167210 */ /* 0x000fe20007ffe1ff */
[----:B0-----:R-:W-:-:S03]  /*01e0*/  IMAD.WIDE.U32 R4, R20, 0x4, R4 ;  /* 0x0000000414047825 */ /* 0x001fc600078e0004 */
[----:B------:R-:W-:-:S04]  /*01f0*/  IADD3 R6, P1, PT, R4, 0x10, RZ ;  /* 0x0000001004067810 */ /* 0x000fc80007f3e0ff */
[----:B------:R-:W-:-:S09]  /*0200*/  IADD3.X R7, PT, PT, RZ, R5, RZ, P1, !PT ;  /* 0x00000005ff077210 */ /* 0x000fd20000ffe4ff */
.L_x_2:
[----:B------:R-:W0:Y:S01]  /*0210*/  LDC.64 R16, c[0x0][0x388] ;  /* 0x0000e200ff107b82 */ /* 0x000e220000000a00 */
[----:B------:R-:W-:Y:S02]  /*0220*/  MOV R4, R6 ;  /* 0x0000000600047202 */ /* 0x000fe40000000f00 */
[----:B------:R-:W-:-:S05]  /*0230*/  MOV R5, R7 ;  /* 0x0000000700057202 */ /* 0x000fca0000000f00 */
[----:B------:R-:W2:Y:S04]  /*0240*/  LDG.E R25, desc[UR4][R4.64+-0x10] ;  /* 0xfffff00404197981 */ /* 0x000ea8000c1e1900 */
[----:B------:R-:W3:Y:S04]  /*0250*/  LDG.E R23, desc[UR4][R4.64+-0xc] ;  /* 0xfffff40404177981 */ /* 0x000ee8000c1e1900 */
[----:B------:R-:W4:Y:S04]  /*0260*/  LDG.E R29, desc[UR4][R4.64+-0x8] ;  /* 0xfffff804041d7981 */ /* 0x000f28000c1e1900 */
[----:B------:R-:W5:Y:S01]  /*0270*/  LDG.E R28, desc[UR4][R4.64+-0x4] ;  /* 0xfffffc04041c7981 */ /* 0x000f62000c1e1900 */
[----:B0-----:R-:W-:-:S05]  /*0280*/  IMAD.WIDE R16, R18, 0x4, R16 ;  /* 0x0000000412107825 */ /* 0x001fca00078e0210 */
[----:B------:R0:W2:Y:S01]  /*0290*/  LDG.E R26, desc[UR4][R16.64] ;  /* 0x00000004101a7981 */ /* 0x0000a2000c1e1900 */
[----:B------:R-:W-:-:S04]  /*02a0*/  IMAD.WIDE R14, R3, 0x4, R16 ;  /* 0x00000004030e7825 */ /* 0x000fc800078e0210 */
[C---:B------:R-:W-:Y:S02]  /*02b0*/  IMAD.WIDE R6, R3.reuse, 0x4, R14 ;  /* 0x0000000403067825 */ /* 0x040fe400078e020e */
[----:B------:R-:W3:Y:S02]  /*02c0*/  LDG.E R14, desc[UR4][R14.64] ;  /* 0x000000040e0e7981 */ /* 0x000ee4000c1e1900 */
[C---:B------:R-:W-:Y:S02]  /*02d0*/  IMAD.WIDE R10, R3.reuse, 0x4, R6 ;  /* 0x00000004030a7825 */ /* 0x040fe400078e0206 */
[----:B------:R-:W4:Y:S02]  /*02e0*/  LDG.E R6, desc[UR4][R6.64] ;  /* 0x0000000406067981 */ /* 0x000f24000c1e1900 */
[C---:B------:R-:W-:Y:S02]  /*02f0*/  IMAD.WIDE R8, R3.reuse, 0x4, R10 ;  /* 0x0000000403087825 */ /* 0x040fe400078e020a */
[----:B------:R-:W5:Y:S02]  /*0300*/  LDG.E R10, desc[UR4][R10.64] ;  /* 0x000000040a0a7981 */ /* 0x000f64000c1e1900 */
[----:B------:R-:W-:-:S02]  /*0310*/  IMAD.WIDE R12, R3, 0x4, R8 ;  /* 0x00000004030c7825 */ /* 0x000fc400078e0208 */
[----:B------:R-:W5:Y:S04]  /*0320*/  LDG.E R7, desc[UR4][R4.64] ;  /* 0x0000000404077981 */ /* 0x000f68000c1e1900 */
[----:B------:R-:W5:Y:S01]  /*0330*/  LDG.E R8, desc[UR4][R8.64] ;  /* 0x0000000408087981 */ /* 0x000f62000c1e1900 */
[----:B0-----:R-:W-:-:S03]  /*0340*/  IMAD.WIDE R16, R3, 0x4, R12 ;  /* 0x0000000403107825 */ /* 0x001fc600078e020c */
[----:B------:R-:W5:Y:S04]  /*0350*/  LDG.E R12, desc[UR4][R12.64] ;  /* 0x000000040c0c7981 */ /* 0x000f68000c1e1900 */
[----:B------:R-:W5:Y:S04]  /*0360*/  LDG.E R15, desc[UR4][R16.64] ;  /* 0x00000004100f7981 */ /* 0x000f68000c1e1900 */
[----:B------:R-:W5:Y:S04]  /*0370*/  LDG.E R9, desc[UR4][R4.64+0x4] ;  /* 0x0000040404097981 */ /* 0x000f68000c1e1900 */
[----:B------:R-:W5:Y:S01]  /*0380*/  LDG.E R11, desc[UR4][R4.64+0xc] ;  /* 0x00000c04040b7981 */ /* 0x000f62000c1e1900 */
[----:B--2---:R-:W-:Y:S01]  /*0390*/  FFMA R26, R25, R26, R24 ;  /* 0x0000001a191a7223 */ /* 0x004fe20000000018 */
[----:B------:R-:W-:-:S02]  /*03a0*/  IMAD.WIDE R24, R3, 0x4, R16 ;  /* 0x0000000403187825 */ /* 0x000fc400078e0210 */
[----:B------:R-:W2:Y:S04]  /*03b0*/  LDG.E R16, desc[UR4][R4.64+0x8] ;  /* 0x0000080404107981 */ /* 0x000ea8000c1e1900 */
[----:B------:R-:W2:Y:S01]  /*03c0*/  LDG.E R24, desc[UR4][R24.64] ;  /* 0x0000000418187981 */ /* 0x000ea2000c1e1900 */
[----:B---3--:R-:W-:Y:S01]  /*03d0*/  FFMA R14, R23, R14, R26 ;  /* 0x0000000e170e7223 */ /* 0x008fe2000000001a */
[----:B------:R-:W-:-:S03]  /*03e0*/  IADD3 R22, PT, PT, R22, 0x8, RZ ;  /* 0x0000000816167810 */ /* 0x000fc60007ffe0ff */
[----:B----4-:R-:W-:Y:S01]  /*03f0*/  FFMA R29, R29, R6, R14 ;  /* 0x000000061d1d7223 */ /* 0x010fe2000000000e */
[----:B------:R-:W-:-:S03]  /*0400*/  ISETP.NE.AND P1, PT, R22, RZ, PT ;  /* 0x000000ff1600720c */ /* 0x000fc60003f25270 */
[----:B-----5:R-:W-:Y:S01]  /*0410*/  FFMA R10, R28, R10, R29 ;  /* 0x0000000a1c0a7223 */ /* 0x020fe2000000001d */
[----:B------:R-:W-:-:S03]  /*0420*/  IADD3 R6, P2, PT, R4, 0x20, RZ ;  /* 0x0000002004067810 */ /* 0x000fc60007f5e0ff */
[----:B------:R-:W-:Y:S01]  /*0430*/  FFMA R8, R7, R8, R10 ;  /* 0x0000000807087223 */ /* 0x000fe2000000000a */
[----:B------:R-:W-:Y:S02]  /*0440*/  IADD3.X R7, PT, PT, RZ, R5, RZ, P2, !PT ;  /* 0x00000005ff077210 */ /* 0x000fe400017fe4ff */
[----:B------:R-:W-:Y:S01]  /*0450*/  LEA R18, R3, R18, 0x3 ;  /* 0x0000001203127211 */ /* 0x000fe200078e18ff */
[----:B------:R-:W-:-:S04]  /*0460*/  FFMA R9, R9, R12, R8 ;  /* 0x0000000c09097223 */ /* 0x000fc80000000008 */
[----:B--2---:R-:W-:-:S04]  /*0470*/  FFMA R16, R16, R15, R9 ;  /* 0x0000000f10107223 */ /* 0x004fc80000000009 */
[----:B------:R-:W-:Y:S01]  /*0480*/  FFMA R24, R11, R24, R16 ;  /* 0x000000180b187223 */ /* 0x000fe20000000010 */
[----:B------:R-:W-:Y:S06]  /*0490*/  @P1 BRA `(.L_x_2) ;  /* 0xfffffffc005c1947 */ /* 0x000fec000383ffff */
.L_x_1:
[----:B------:R-:W-:Y:S05]  /*04a0*/  @!P0 BRA `(.L_x_0) ;  /* 0x0000000000fc8947 */ /* 0x000fea0003800000 */
[----:B------:R-:W-:Y:S02]  /*04b0*/  ISETP.GE.U32.AND P1, PT, R27, 0x4, PT ;  /* 0x000000041b00780c */ /* 0x000fe40003f26070 */
[----:B------:R-:W-:-:S04]  /*04c0*/  LOP3.LUT R16, R2, 0x3, RZ, 0xc0, !PT ;  /* 0x0000000302107812 */ /* 0x000fc800078ec0ff */
[----:B------:R-:W-:-:S07]  /*04d0*/  ISETP.NE.AND P0, PT, R16, RZ, PT ;  /* 0x000000ff1000720c */ /* 0x000fce0003f05270 */
[----:B------:R-:W-:Y:S06]  /*04e0*/  @!P1 BRA `(.L_x_3) ;  /* 0x00000000006c9947 */ /* 0x000fec0003800000 */
[----:B------:R-:W0:Y:S01]  /*04f0*/  LDC.64 R6, c[0x0][0x388] ;  /* 0x0000e200ff067b82 */ /* 0x000e220000000a00 */
[----:B------:R-:W1:Y:S01]  /*0500*/  LDCU.64 UR6, c[0x0][0x380] ;  /* 0x00007000ff0677ac */ /* 0x000e620008000a00 */
[----:B------:R-:W-:Y:S01]  /*0510*/  IMAD R9, R21, R3, R0 ;  /* 0x0000000315097224 */ /* 0x000fe200078e0200 */
[CC--:B------:R-:W-:Y:S02]  /*0520*/  IADD3 R5, PT, PT, R20.reuse, R21.reuse, RZ ;  /* 0x0000001514057210 */ /* 0x0c0fe40007ffe0ff */
[----:B------:R-:W-:-:S03]  /*0530*/  IADD3 R10, P1, PT, R20, R21, RZ ;  /* 0x00000015140a7210 */ /* 0x000fc60007f3e0ff */
[----:B------:R-:W2:Y:S01]  /*0540*/  LDC.64 R14, c[0x0][0x380] ;  /* 0x0000e000ff0e7b82 */ /* 0x000ea20000000a00 */
[----:B0-----:R-:W-:-:S04]  /*0550*/  IMAD.WIDE R6, R9, 0x4, R6 ;  /* 0x0000000409067825 */ /* 0x001fc800078e0206 */
[----:B------:R-:W-:Y:S02]  /*0560*/  IMAD.WIDE R8, R3, 0x4, R6 ;  /* 0x0000000403087825 */ /* 0x000fe400078e0206 */
[----:B------:R-:W3:Y:S02]  /*0570*/  LDG.E R6, desc[UR4][R6.64] ;  /* 0x0000000406067981 */ /* 0x000ee4000c1e1900 */
[----:B--2---:R-:W-:Y:S01]  /*0580*/  IMAD.WIDE.U32 R14, R5, 0x4, R14 ;  /* 0x00000004050e7825 */ /* 0x004fe200078e000e */
[----:B------:R-:W-:Y:S02]  /*0590*/  IADD3.X R5, PT, PT, RZ, RZ, RZ, P1, !PT ;  /* 0x000000ffff057210 */ /* 0x000fe40000ffe4ff */
[----:B-1----:R-:W-:-:S03]  /*05a0*/  LEA R4, P1, R10, UR6, 0x2 ;  /* 0x000000060a047c11 */ /* 0x002fc6000f8210ff */
[----:B------:R-:W3:Y:S01]  /*05b0*/  LDG.E R15, desc[UR4][R14.64] ;  /* 0x000000040e0f7981 */ /* 0x000ee2000c1e1900 */
[----:B------:R-:W-:Y:S01]  /*05c0*/  LEA.HI.X R5, R10, UR7, R5, 0x2, P1 ;  /* 0x000000070a057c11 */ /* 0x000fe200088f1405 */
[C---:B------:R-:W-:Y:S02]  /*05d0*/  IMAD.WIDE R10, R3.reuse, 0x4, R8 ;  /* 0x00000004030a7825 */ /* 0x040fe400078e0208 */
[----:B------:R-:W2:Y:S04]  /*05e0*/  LDG.E R8, desc[UR4][R8.64] ;  /* 0x0000000408087981 */ /* 0x000ea8000c1e1900 */
[----:B------:R-:W2:Y:S01]  /*05f0*/  LDG.E R17, desc[UR4][R4.64+0x4] ;  /* 0x0000040404117981 */ /* 0x000ea2000c1e1900 */
[----:B------:R-:W-:-:S03]  /*0600*/  IMAD.WIDE R12, R3, 0x4, R10 ;  /* 0x00000004030c7825 */ /* 0x000fc600078e020a */
[----:B------:R-:W4:Y:S04]  /*0610*/  LDG.E R22, desc[UR4][R10.64] ;  /* 0x000000040a167981 */ /* 0x000f28000c1e1900 */
[----:B------:R-:W4:Y:S04]  /*0620*/  LDG.E R18, desc[UR4][R4.64+0x8] ;  /* 0x0000080404127981 */ /* 0x000f28000c1e1900 */
[----:B------:R-:W5:Y:S04]  /*0630*/  LDG.E R26, desc[UR4][R4.64+0xc] ;  /* 0x00000c04041a7981 */ /* 0x000f68000c1e1900 */
[----:B------:R-:W5:Y:S01]  /*0640*/  LDG.E R12, desc[UR4][R12.64] ;  /* 0x000000040c0c7981 */ /* 0x000f62000c1e1900 */
[----:B------:R-:W-:Y:S01]  /*0650*/  IADD3 R21, PT, PT, R21, 0x4, RZ ;  /* 0x0000000415157810 */ /* 0x000fe20007ffe0ff */
[----:B---3--:R-:W-:-:S04]  /*0660*/  FFMA R24, R15, R6, R24 ;  /* 0x000000060f187223 */ /* 0x008fc80000000018 */
[----:B--2---:R-:W-:-:S04]  /*0670*/  FFMA R17, R17, R8, R24 ;  /* 0x0000000811117223 */ /* 0x004fc80000000018 */
[----:B----4-:R-:W-:-:S04]  /*0680*/  FFMA R17, R18, R22, R17 ;  /* 0x0000001612117223 */ /* 0x010fc80000000011 */
[----:B-----5:R-:W-:-:S07]  /*0690*/  FFMA R24, R26, R12, R17 ;  /* 0x0000000c1a187223 */ /* 0x020fce0000000011 */
.L_x_3:
[----:B------:R-:W-:Y:S05]  /*06a0*/  @!P0 BRA `(.L_x_0) ;  /* 0x00000000007c8947 */ /* 0x000fea0003800000 */
[----:B------:R-:W-:Y:S01]  /*06b0*/  ISETP.NE.AND P1, PT, R16, 0x1, PT ;  /* 0x000000011000780c */ /* 0x000fe20003f25270 */
[----:B------:R-:W0:Y:S01]  /*06c0*/  LDC.64 R12, c[0x0][0x380] ;  /* 0x0000e000ff0c7b82 */ /* 0x000e220000000a00 */
[----:B------:R-:W-:-:S04]  /*06d0*/  LOP3.LUT R2, R2, 0x1, RZ, 0xc0, !PT ;  /* 0x0000000102027812 */ /* 0x000fc800078ec0ff */
[----:B------:R-:W-:-:S03]  /*06e0*/  ISETP.NE.U32.AND P0, PT, R2, 0x1, PT ;  /* 0x000000010200780c */ /* 0x000fc60003f05070 */
[----:B------:R-:W1:Y:S04]  /*06f0*/  LDC.64 R10, c[0x0][0x388] ;  /* 0x0000e200ff0a7b82 */ /* 0x000e680000000a00 */
[CC--:B------:R-:W-:Y:S02]  /*0700*/  @P1 IADD3 R15, PT, PT, R20.reuse, R21.reuse, RZ ;  /* 0x00000015140f1210 */ /* 0x0c0fe40007ffe0ff */
[----:B------:R-:W-:Y:S02]  /*0710*/  @P1 IADD3 R2, P2, PT, R20, R21, RZ ;  /* 0x0000001514021210 */ /* 0x000fe40007f5e0ff */
[----:B------:R-:W2:Y:S02]  /*0720*/  @P1 LDC.64 R4, c[0x0][0x380] ;  /* 0x0000e000ff041b82 */ /* 0x000ea40000000a00 */
[----:B------:R-:W-:-:S06]  /*0730*/  @P1 IADD3.X R14, PT, PT, RZ, RZ, RZ, P2, !PT ;  /* 0x000000ffff0e1210 */ /* 0x000fcc00017fe4ff */
[----:B------:R-:W3:Y:S01]  /*0740*/  LDC.64 R6, c[0x0][0x380] ;  /* 0x0000e000ff067b82 */ /* 0x000ee20000000a00 */
[----:B0-----:R-:W-:-:S04]  /*0750*/  @P1 IMAD.WIDE.U32 R12, R15, 0x4, R12 ;  /* 0x000000040f0c1825 */ /* 0x001fc800078e000c */
[C---:B------:R-:W-:Y:S01]  /*0760*/  @P1 IMAD R15, R21.reuse, R3, R0 ;  /* 0x00000003150f1224 */ /* 0x040fe200078e0200 */
[----:B------:R-:W-:Y:S01]  /*0770*/  @P1 IADD3 R21, PT, PT, R21, 0x2, RZ ;  /* 0x0000000215151810 */ /* 0x000fe20007ffe0ff */
[----:B------:R-:W4:Y:S01]  /*0780*/  @P1 LDG.E R13, desc[UR4][R12.64] ;  /* 0x000000040c0d1981 */ /* 0x000f22000c1e1900 */
[----:B------:R-:W0:Y:S01]  /*0790*/  LDC.64 R8, c[0x0][0x388] ;  /* 0x0000e200ff087b82 */ /* 0x000e220000000a00 */
[----:B-1----:R-:W-:Y:S01]  /*07a0*/  @P1 IMAD.WIDE R10, R15, 0x4, R10 ;  /* 0x000000040f0a1825 */ /* 0x002fe200078e020a */
[----:B------:R-:W-:Y:S02]  /*07b0*/  @!P0 IADD3 R17, PT, PT, R20, R21, RZ ;  /* 0x0000001514118210 */ /* 0x000fe40007ffe0ff */
[----:B--2---:R-:W-:Y:S01]  /*07c0*/  @P1 LEA R4, P2, R2, R4, 0x2 ;  /* 0x0000000402041211 */ /* 0x004fe200078410ff */
[----:B------:R-:W-:-:S03]  /*07d0*/  @!P0 IMAD R21, R21, R3, R0 ;  /* 0x0000000315158224 */ /* 0x000fc600078e0200 */
[----:B------:R-:W-:Y:S01]  /*07e0*/  @P1 LEA.HI.X R5, R2, R5, R14, 0x2, P2 ;  /* 0x0000000502051211 */ /* 0x000fe200010f140e */
[----:B------:R-:W-:Y:S01]  /*07f0*/  @P1 IMAD.WIDE R14, R3, 0x4, R10 ;  /* 0x00000004030e1825 */ /* 0x000fe200078e020a */
[----:B------:R-:W4:Y:S03]  /*0800*/  @P1 LDG.E R2, desc[UR4][R10.64] ;  /* 0x000000040a021981 */ /* 0x000f26000c1e1900 */
[----:B---3--:R-:W-:Y:S01]  /*0810*/  @!P0 IMAD.WIDE.U32 R6, R17, 0x4, R6 ;  /* 0x0000000411068825 */ /* 0x008fe200078e0006 */
[----:B------:R-:W2:Y:S04]  /*0820*/  @P1 LDG.E R5, desc[UR4][R4.64+0x4] ;  /* 0x0000040404051981 */ /* 0x000ea8000c1e1900 */
[----:B------:R-:W2:Y:S01]  /*0830*/  @P1 LDG.E R14, desc[UR4][R14.64] ;  /* 0x000000040e0e1981 */ /* 0x000ea2000c1e1900 */
[----:B0-----:R-:W-:-:S03]  /*0840*/  @!P0 IMAD.WIDE R8, R21, 0x4, R8 ;  /* 0x0000000415088825 */ /* 0x001fc600078e0208 */
[----:B------:R-:W3:Y:S04]  /*0850*/  @!P0 LDG.E R7, desc[UR4][R6.64] ;  /* 0x0000000406078981 */ /* 0x000ee8000c1e1900 */
[----:B------:R-:W3:Y:S01]  /*0860*/  @!P0 LDG.E R8, desc[UR4][R8.64] ;  /* 0x0000000408088981 */ /* 0x000ee2000c1e1900 */
[----:B----4-:R-:W-:-:S04]  /*0870*/  @P1 FFMA R2, R13, R2, R24 ;  /* 0x000000020d021223 */ /* 0x010fc80000000018 */
[----:B--2---:R-:W-:-:S04]  /*0880*/  @P1 FFMA R24, R5, R14, R2 ;  /* 0x0000000e05181223 */ /* 0x004fc80000000002 */
[----:B---3--:R-:W-:-:S07]  /*0890*/  @!P0 FFMA R24, R7, R8, R24 ;  /* 0x0000000807188223 */ /* 0x008fce0000000018 */
.L_x_0:
[----:B------:R-:W0:Y:S01]  /*08a0*/  LDC.64 R4, c[0x0][0x390] ;  /* 0x0000e400ff047b82 */ /* 0x000e220000000a00 */
[----:B------:R-:W-:Y:S01]  /*08b0*/  IMAD R3, R19, R3, R0 ;  /* 0x0000000313037224 */ /* 0x000fe200078e0200 */
[----:B------:R-:W1:Y:S01]  /*08c0*/  LDCU UR6, c[0x0][0x3a8] ;  /* 0x00007500ff0677ac */ /* 0x000e620008000800 */
[----:B------:R-:W2:Y:S02]  /*08d0*/  LDCU UR7, c[0x0][0x3a4] ;  /* 0x00007480ff0777ac */ /* 0x000ea40008000800 */
[----:B0-----:R-:W-:-:S05]  /*08e0*/  IMAD.WIDE R2, R3, 0x4, R4 ;  /* 0x0000000403027825 */ /* 0x001fca00078e0204 */
[----:B------:R-:W1:Y:S02]  /*08f0*/  LDG.E R0, desc[UR4][R2.64] ;  /* 0x0000000402007981 */ /* 0x000e64000c1e1900 */
[----:B-1----:R-:W-:-:S04]  /*0900*/  FMUL R5, R0, UR6 ;  /* 0x0000000600057c20 */ /* 0x002fc80008400000 */
[----:B--2---:R-:W-:-:S05]  /*0910*/  FFMA R5, R24, UR7, R5 ;  /* 0x0000000718057c23 */ /* 0x004fca0008000005 */
[----:B------:R-:W-:Y:S01]  /*0920*/  STG.E desc[UR4][R2.64], R5 ;  /* 0x0000000502007986 */ /* 0x000fe2000c101904 */
[----:B------:R-:W-:Y:S05]  /*0930*/  EXIT ;  /* 0x000000000000794d */ /* 0x000fea0003800000 */
.L_x_4:
[----:B------:R-:W-:-:S00]  /*0940*/  BRA `(.L_x_4) ;  /* 0xfffffffc00fc7947 */ /* 0x000fc0000383ffff */
[----:B------:R-:W-:-:S00]  /*0950*/  NOP ;  /* 0x0000000000007918 */ /* 0x000fc00000000000 */
        /* <DEDUP_REMOVED lines=10> */
.L_x_6:


//--------------------- .text._Z9vectorAddPKfS0_Pfi --------------------------
	.section	.text._Z9vectorAddPKfS0_Pfi,"ax",@progbits
	.align	128
        .global         _Z9vectorAddPKfS0_Pfi
        .type           _Z9vectorAddPKfS0_Pfi,@function
        .size           _Z9vectorAddPKfS0_Pfi,(.L_x_7 - _Z9vectorAddPKfS0_Pfi)
        .other          _Z9vectorAddPKfS0_Pfi,@"STO_CUDA_ENTRY STV_DEFAULT"
_Z9vectorAddPKfS0_Pfi:
.text._Z9vectorAddPKfS0_Pfi:
[----:B------:R-:W-:Y:S01]  /*0000*/  LDC R1, c[0x0][0x37c] ;  /* 0x0000df00ff017b82 */ /* 0x000fe20000000800 */
[----:B------:R-:W0:Y:S07]  /*0010*/  S2R R0, SR_TID.X ;  /* 0x0000000000007919 */ /* 0x000e2e0000002100 */
[----:B------:R-:W0:Y:S01]  /*0020*/  S2UR UR4, SR_CTAID.X ;  /* 0x00000000000479c3 */ /* 0x000e220000002500 */
[----:B------:R-:W1:Y:S07]  /*0030*/  LDCU UR5, c[0x0][0x398] ;  /* 0x00007300ff0577ac */ /* 0x000e6e0008000800 */
[----:B------:R-:W0:Y:S02]  /*0040*/  LDC R9, c[0x0][0x360] ;  /* 0x0000d800ff097b82 */ /* 0x000e240000000800 */
[----:B0-----:R-:W-:-:S05]  /*0050*/  IMAD R9, R9, UR4, R0 ;  /* 0x0000000409097c24 */ /* 0x001fca000f8e0200 */
[----:B-1----:R-:W-:-:S13]  /*0060*/  ISETP.GE.AND P0, PT, R9, UR5, PT ;  /* 0x0000000509007c0c */ /* 0x002fda000bf06270 */
[----:B------:R-:W-:Y:S05]  /*0070*/  @P0 EXIT ;  /* 0x000000000000094d */ /* 0x000fea0003800000 */
[----:B------:R-:W0:Y:S01]  /*0080*/  LDC.64 R2, c[0x0][0x380] ;  /* 0x0000e000ff027b82 */ /* 0x000e220000000a00 */
[----:B------:R-:W1:Y:S07]  /*0090*/  LDCU.64 UR4, c[0x0][0x358] ;  /* 0x00006b00ff0477ac */ /* 0x000e6e0008000a00 */
[----:B------:R-:W2:Y:S08]  /*00a0*/  LDC.64 R4, c[0x0][0x388] ;  /* 0x0000e200ff047b82 */ /* 0x000eb00000000a00 */
[----:B------:R-:W3:Y:S01]  /*00b0*/  LDC.64 R6, c[0x0][0x390] ;  /* 0x0000e400ff067b82 */ /* 0x000ee20000000a00 */
[----:B0-----:R-:W-:-:S06]  /*00c0*/  IMAD.WIDE R2, R9, 0x4, R2 ;  /* 0x0000000409027825 */ /* 0x001fcc00078e0202 */
[----:B-1----:R-:W4:Y:S01]  /*00d0*/  LDG.E R2, desc[UR4][R2.64] ;  /* 0x0000000402027981 */ /* 0x002f22000c1e1900 */
[----:B--2---:R-:W-:-:S06]  /*00e0*/  IMAD.WIDE R4, R9, 0x4, R4 ;  /* 0x0000000409047825 */ /* 0x004fcc00078e0204 */
[----:B------:R-:W4:Y:S01]  /*00f0*/  LDG.E R5, desc[UR4][R4.64] ;  /* 0x0000000404057981 */ /* 0x000f22000c1e1900 */
[----:B---3--:R-:W-:-:S04]  /*0100*/  IMAD.WIDE R6, R9, 0x4, R6 ;  /* 0x0000000409067825 */ /* 0x008fc800078e0206 */
[----:B----4-:R-:W-:-:S05]  /*0110*/  FADD R9, R2, R5 ;  /* 0x0000000502097221 */ /* 0x010fca0000000000 */
[----:B------:R-:W-:Y:S01]  /*0120*/  STG.E desc[UR4][R6.64], R9 ;  /* 0x0000000906007986 */ /* 0x000fe2000c101904 */
[----:B------:R-:W-:Y:S05]  /*0130*/  EXIT ;  /* 0x000000000000794d */ /* 0x000fea0003800000 */
.L_x_5:
        /* <DEDUP_REMOVED lines=12> */
.L_x_7:


//--------------------- .nv.shared.reserved.0     --------------------------
	.section	.nv.shared.reserved.0,"aw",@nobits
	.weak		__nv_reservedSMEM_offset_0_alias
	.size		__nv_reservedSMEM_offset_0_alias, 0, 64
	.other		__nv_reservedSMEM_offset_0_alias,@"STO_CUDA_RESERVED_SHARED STV_DEFAULT"
__nv_reservedSMEM_offset_0_alias:
	.zero		0
	.zero		64


//--------------------- .nv.constant0._Z11gemm_kernelPfS_S_iiiff --------------------------
	.section	.nv.constant0._Z11gemm_kernelPfS_S_iiiff,"a",@progbits
	.sectionflags	@""
	.align	4
.nv.constant0._Z11gemm_kernelPfS_S_iiiff:
	.zero		940


//--------------------- .nv.constant0._Z9vectorAddPKfS0_Pfi --------------------------
	.section	.nv.constant0._Z9vectorAddPKfS0_Pfi,"a",@progbits
	.sectionflags	@""
	.align	4
.nv.constant0._Z9vectorAddPKfS0_Pfi:
	.zero		924


//--------------------- SYMBOLS --------------------------

	.type		.nv.reservedSmem.offset0,@object
	.size		.nv.reservedSmem.offset0,0x4
